//
// Generated by NVIDIA NVVM Compiler
//
// Compiler Build ID: CL-36424714
// Cuda compilation tools, release 13.0, V13.0.88
// Based on NVVM 20.0.0
//

.version 9.0
.target sm_100
.address_size 64

	// .globl	_Z8addtoallPii

.visible .entry _Z8addtoallPii(
	.param .u64 .ptr .align 1 _Z8addtoallPii_param_0,
	.param .u32 _Z8addtoallPii_param_1
)
{
	.reg .b32 	%r<4>;
	.reg .b64 	%rd<5>;

	ld.param.u64 	%rd1, [_Z8addtoallPii_param_0];
	ld.param.u32 	%r1, [_Z8addtoallPii_param_1];
	cvta.to.global.u64 	%rd2, %rd1;
	mov.u32 	%r2, %tid.x;
	mul.wide.u32 	%rd3, %r2, 4;
	add.s64 	%rd4, %rd2, %rd3;
	atom.global.add.u32 	%r3, [%rd4], %r1;
	ret;

}


// ===== COMPILED SASS (sm_100) =====

	.target	sm_100

	.elftype	@"ET_EXEC"


//--------------------- .note.nv.tkinfo           --------------------------
	.section	.note.nv.tkinfo,"",@"SHT_NOTE"
	.sectionflags	@"SHF_NOTE_NV_TKINFO"
	.tkinfo
        /*0018*/ 	.word	0x00000002
        /*0030*/ 	.string	""
        /*0030*/ 	.string	"ptxas"
        /*0030*/ 	.string	"Cuda compilation tools, release 13.0, V13.0.88"
        /*0030*/ 	.string	"Build cuda_13.0.r13.0/compiler.36424714_0"
        /*0030*/ 	.string	"-arch sm_100 -m 64 "



//--------------------- .note.nv.cuinfo           --------------------------
	.section	.note.nv.cuinfo,"",@"SHT_NOTE"
	.sectionflags	@"SHF_NOTE_NV_CUINFO"
        /*0018*/ 	.short	0x0002
        /*001a*/ 	.short	0x0064
        /*001c*/ 	.short	0x0082
	.zero		2


//--------------------- .nv.info                  --------------------------
	.section	.nv.info,"",@"SHT_CUDA_INFO"
	.align	4


	//----- nvinfo : EIATTR_REGCOUNT
	.align		4
        /*0000*/ 	.byte	0x04, 0x2f
        /*0002*/ 	.short	(.L_1 - .L_0)
	.align		4
.L_0:
        /*0004*/ 	.word	index@(_Z8addtoallPii)
        /*0008*/ 	.word	0x0000000a


	//----- nvinfo : EIATTR_FRAME_SIZE
	.align		4
.L_1:
        /*000c*/ 	.byte	0x04, 0x11
        /*000e*/ 	.short	(.L_3 - .L_2)
	.align		4
.L_2:
        /*0010*/ 	.word	index@(_Z8addtoallPii)
        /*0014*/ 	.word	0x00000000


	//----- nvinfo : EIATTR_MIN_STACK_SIZE
	.align		4
.L_3:
        /*0018*/ 	.byte	0x04, 0x12
        /*001a*/ 	.short	(.L_5 - .L_4)
	.align		4
.L_4:
        /*001c*/ 	.word	index@(_Z8addtoallPii)
        /*0020*/ 	.word	0x00000000
.L_5:


//--------------------- .nv.compat                --------------------------
	.section	.nv.compat,"",@"SHT_CUDA_COMPAT_INFO"
	.align	4
        /*0000*/ 	.byte	0x02, 0x09, 0x00, 0x00, 0x02, 0x02, 0x01, 0x00, 0x02, 0x05, 0x05, 0x00, 0x03, 0x07, 0x01, 0x01
        /*0010*/ 	.byte	0x02, 0x03, 0x00, 0x00, 0x02, 0x06, 0x01, 0x00, 0x04, 0x0b, 0x08, 0x00, 0x09, 0x00, 0x00, 0x00
        /*0020*/ 	.byte	0x00, 0x00, 0x00, 0x00


//--------------------- .nv.info._Z8addtoallPii   --------------------------
	.section	.nv.info._Z8addtoallPii,"",@"SHT_CUDA_INFO"
	.sectionflags	@""
	.align	4


	//----- nvinfo : EIATTR_CUDA_API_VERSION
	.align		4
        /*0000*/ 	.byte	0x04, 0x37
        /*0002*/ 	.short	(.L_7 - .L_6)
.L_6:
        /*0004*/ 	.word	0x00000082


	//----- nvinfo : EIATTR_KPARAM_INFO
	.align		4
.L_7:
        /*0008*/ 	.byte	0x04, 0x17
        /*000a*/ 	.short	(.L_9 - .L_8)
.L_8:
        /*000c*/ 	.word	0x00000000
        /*0010*/ 	.short	0x0001
        /*0012*/ 	.short	0x0008
        /*0014*/ 	.byte	0x00, 0xf0, 0x11, 0x00


	//----- nvinfo : EIATTR_KPARAM_INFO
	.align		4
.L_9:
        /*0018*/ 	.byte	0x04, 0x17
        /*001a*/ 	.short	(.L_11 - .L_10)
.L_10:
        /*001c*/ 	.word	0x00000000
        /*0020*/ 	.short	0x0000
        /*0022*/ 	.short	0x0000
        /*0024*/ 	.byte	0x00, 0xf5, 0x21, 0x00


	//----- nvinfo : EIATTR_SPARSE_MMA_MASK
	.align		4
.L_11:
        /*0028*/ 	.byte	0x03, 0x50
        /*002a*/ 	.short	0x0000


	//----- nvinfo : EIATTR_MAXREG_COUNT
	.align		4
        /*002c*/ 	.byte	0x03, 0x1b
        /*002e*/ 	.short	0x00ff


	//----- nvinfo : EIATTR_MERCURY_ISA_VERSION
	.align		4
        /*0030*/ 	.byte	0x03, 0x5f
        /*0032*/ 	.short	0x0101


	//----- nvinfo : EIATTR_VRC_CTA_INIT_COUNT
	.align		4
        /*0034*/ 	.byte	0x02, 0x4a
	.zero		1
	.zero		1


	//----- nvinfo : EIATTR_EXIT_INSTR_OFFSETS
	.align		4
        /*0038*/ 	.byte	0x04, 0x1c
        /*003a*/ 	.short	(.L_13 - .L_12)


	//   ....[0]....
.L_12:
        /*003c*/ 	.word	0x00000070


	//----- nvinfo : EIATTR_CBANK_PARAM_SIZE
	.align		4
.L_13:
        /*0040*/ 	.byte	0x03, 0x19
        /*0042*/ 	.short	0x000c


	//----- nvinfo : EIATTR_PARAM_CBANK
	.align		4
        /*0044*/ 	.byte	0x04, 0x0a
        /*0046*/ 	.short	(.L_15 - .L_14)
	.align		4
.L_14:
        /*0048*/ 	.word	index@(.nv.constant0._Z8addtoallPii)
        /*004c*/ 	.short	0x0380
        /*004e*/ 	.short	0x000c


	//----- nvinfo : EIATTR_SW_WAR
	.align		4
.L_15:
        /*0050*/ 	.byte	0x04, 0x36
        /*0052*/ 	.short	(.L_17 - .L_16)
.L_16:
        /*0054*/ 	.word	0x00000008
.L_17:


//--------------------- .nv.callgraph             --------------------------
	.section	.nv.callgraph,"",@"SHT_CUDA_CALLGRAPH"
	.align	4
	.sectionentsize	8
	.align		4
        /*0000*/ 	.word	0x00000000
	.align		4
        /*0004*/ 	.word	0xffffffff
	.align		4
        /*0008*/ 	.word	0x00000000
	.align		4
        /*000c*/ 	.word	0xfffffffe
	.align		4
        /*0010*/ 	.word	0x00000000
	.align		4
        /*0014*/ 	.word	0xfffffffd
	.align		4
        /*0018*/ 	.word	0x00000000
	.align		4
        /*001c*/ 	.word	0xfffffffc


//--------------------- .text._Z8addtoallPii      --------------------------
	.section	.text._Z8addtoallPii,"ax",@progbits
	.align	128
        .global         _Z8addtoallPii
        .type           _Z8addtoallPii,@function
        .size           _Z8addtoallPii,(.L_x_1 - _Z8addtoallPii)
        .other          _Z8addtoallPii,@"STO_CUDA_ENTRY STV_DEFAULT"
_Z8addtoallPii:
.text._Z8addtoallPii:
[----:B------:R-:W-:Y:S01]  /*0000*/  LDC R1, c[0x0][0x37c] ;  /* 0x0000df00ff017b82 */ /* 0x000fe20000000800 */
[----:B------:R-:W0:Y:S07]  /*0010*/  S2R R5, SR_TID.X ;  /* 0x0000000000057919 */ /* 0x000e2e0000002100 */
[----:B------:R-:W0:Y:S01]  /*0020*/  LDC.64 R2, c[0x0][0x380] ;  /* 0x0000e000ff027b82 */ /* 0x000e220000000a00 */
[----:B------:R-:W1:Y:S07]  /*0030*/  LDCU.64 UR4, c[0x0][0x358] ;  /* 0x00006b00ff0477ac */ /* 0x000e6e0008000a00 */
[----:B------:R-:W1:Y:S01]  /*0040*/  LDC R7, c[0x0][0x388] ;  /* 0x0000e200ff077b82 */ /* 0x000e620000000800 */
[----:B0-----:R-:W-:-:S05]  /*0050*/  IMAD.WIDE.U32 R2, R5, 0x4, R2 ;  /* 0x0000000405027825 */ /* 0x001fca00078e0002 */
[----:B-1----:R-:W-:Y:S01]  /*0060*/  REDG.E.ADD.STRONG.GPU desc[UR4][R2.64], R7 ;  /* 0x000000070200798e */ /* 0x002fe2000c12e104 */
[----:B------:R-:W-:Y:S05]  /*0070*/  EXIT ;  /* 0x000000000000794d */ /* 0x000fea0003800000 */
.L_x_0:
[----:B------:R-:W-:-:S00]  /*0080*/  BRA `(.L_x_0) ;  /* 0xfffffffc00fc7947 */ /* 0x000fc0000383ffff */
[----:B------:R-:W-:-:S00]  /*0090*/  NOP ;  /* 0x0000000000007918 */ /* 0x000fc00000000000 */
        /* <DEDUP_REMOVED lines=14> */
.L_x_1:


//--------------------- .nv.shared.reserved.0     --------------------------
	.section	.nv.shared.reserved.0,"aw",@nobits
	.weak		__nv_reservedSMEM_offset_0_alias
	.size		__nv_reservedSMEM_offset_0_alias, 0, 64
	.other		__nv_reservedSMEM_offset_0_alias,@"STO_CUDA_RESERVED_SHARED STV_DEFAULT"
__nv_reservedSMEM_offset_0_alias:
	.zero		0
	.zero		64


//--------------------- .nv.constant0._Z8addtoallPii --------------------------
	.section	.nv.constant0._Z8addtoallPii,"a",@progbits
	.sectionflags	@""
	.align	4
.nv.constant0._Z8addtoallPii:
	.zero		908


//--------------------- SYMBOLS --------------------------

	.type		.nv.reservedSmem.offset0,@object
	.size		.nv.reservedSmem.offset0,0x4
